	.headerflags	@"EF_CUDA_TEXMODE_UNIFIED EF_CUDA_64BIT_ADDRESS EF_CUDA_ACCELERATORS EF_CUDA_SM90 EF_CUDA_VIRTUAL_SM(EF_CUDA_SM90)"
	.elftype	@"ET_EXEC"


//--------------------- .nv.info                  --------------------------
	.section	.nv.info,"",@"SHT_CUDA_INFO"
	.align	4


	//----- nvinfo : EIATTR_REGCOUNT
	.align		4
        /*0000*/ 	.byte	0x04, 0x2f
        /*0002*/ 	.short	(.L_1 - .L_0)
	.align		4
.L_0:
        /*0004*/ 	.word	index@(triton_poi_fused_convolution_3)
        /*0008*/ 	.word	0x00000012


	//----- nvinfo : EIATTR_MIN_STACK_SIZE
	.align		4
.L_1:
        /*000c*/ 	.byte	0x04, 0x12
        /*000e*/ 	.short	(.L_3 - .L_2)
	.align		4
.L_2:
        /*0010*/ 	.word	index@(triton_poi_fused_convolution_3)
        /*0014*/ 	.word	0x00000000


	//----- nvinfo : EIATTR_FRAME_SIZE
	.align		4
.L_3:
        /*0018*/ 	.byte	0x04, 0x11
        /*001a*/ 	.short	(.L_5 - .L_4)
	.align		4
.L_4:
        /*001c*/ 	.word	index@(triton_poi_fused_convolution_3)
        /*0020*/ 	.word	0x00000000


	//----- nvinfo : EIATTR_MIN_STACK_SIZE
	.align		4
.L_5:
        /*0024*/ 	.byte	0x04, 0x12
        /*0026*/ 	.short	(.L_7 - .L_6)
	.align		4
.L_6:
        /*0028*/ 	.word	index@(triton_poi_fused_convolution_3)
        /*002c*/ 	.word	0x00000000
.L_7:


//--------------------- .nv.info.triton_poi_fused_convolution_3 --------------------------
	.section	.nv.info.triton_poi_fused_convolution_3,"",@"SHT_CUDA_INFO"
	.sectionflags	@""
	.align	4


	//----- nvinfo : EIATTR_CUDA_API_VERSION
	.align		4
        /*0000*/ 	.byte	0x04, 0x37
        /*0002*/ 	.short	(.L_9 - .L_8)
.L_8:
        /*0004*/ 	.word	0x0000007c


	//----- nvinfo : EIATTR_KPARAM_INFO
	.align		4
.L_9:
        /*0008*/ 	.byte	0x04, 0x17
        /*000a*/ 	.short	(.L_11 - .L_10)
.L_10:
        /*000c*/ 	.word	0x00000000
        /*0010*/ 	.short	0x0002
        /*0012*/ 	.short	0x0010
        /*0014*/ 	.byte	0x00, 0xf0, 0x11, 0x00


	//----- nvinfo : EIATTR_KPARAM_INFO
	.align		4
.L_11:
        /*0018*/ 	.byte	0x04, 0x17
        /*001a*/ 	.short	(.L_13 - .L_12)
.L_12:
        /*001c*/ 	.word	0x00000000
        /*0020*/ 	.short	0x0001
        /*0022*/ 	.short	0x0008
        /*0024*/ 	.byte	0x00, 0xf4, 0x21, 0x00


	//----- nvinfo : EIATTR_KPARAM_INFO
	.align		4
.L_13:
        /*0028*/ 	.byte	0x04, 0x17
        /*002a*/ 	.short	(.L_15 - .L_14)
.L_14:
        /*002c*/ 	.word	0x00000000
        /*0030*/ 	.short	0x0000
        /*0032*/ 	.short	0x0000
        /*0034*/ 	.byte	0x00, 0xf4, 0x21, 0x00


	//----- nvinfo : EIATTR_SPARSE_MMA_MASK
	.align		4
.L_15:
        /*0038*/ 	.byte	0x03, 0x50
        /*003a*/ 	.short	0x0000


	//----- nvinfo : EIATTR_MAXREG_COUNT
	.align		4
        /*003c*/ 	.byte	0x03, 0x1b
        /*003e*/ 	.short	0x00ff


	//----- nvinfo : EIATTR_EXIT_INSTR_OFFSETS
	.align		4
        /*0040*/ 	.byte	0x04, 0x1c
        /*0042*/ 	.short	(.L_17 - .L_16)


	//   ....[0]....
.L_16:
        /*0044*/ 	.word	0x000001d0


	//----- nvinfo : EIATTR_REQNTID
	.align		4
.L_17:
        /*0048*/ 	.byte	0x04, 0x10
        /*004a*/ 	.short	(.L_19 - .L_18)
.L_18:
        /*004c*/ 	.word	0x00000080
        /*0050*/ 	.word	0x00000001
        /*0054*/ 	.word	0x00000001


	//----- nvinfo : EIATTR_CBANK_PARAM_SIZE
	.align		4
.L_19:
        /*0058*/ 	.byte	0x03, 0x19
        /*005a*/ 	.short	0x0014


	//----- nvinfo : EIATTR_PARAM_CBANK
	.align		4
        /*005c*/ 	.byte	0x04, 0x0a
        /*005e*/ 	.short	(.L_21 - .L_20)
	.align		4
.L_20:
        /*0060*/ 	.word	index@(.nv.constant0.triton_poi_fused_convolution_3)
        /*0064*/ 	.short	0x0210
        /*0066*/ 	.short	0x0014


	//----- nvinfo : EIATTR_SW_WAR
	.align		4
.L_21:
        /*0068*/ 	.byte	0x04, 0x36
        /*006a*/ 	.short	(.L_23 - .L_22)
.L_22:
        /*006c*/ 	.word	0x00000008
.L_23:


//--------------------- .nv.callgraph             --------------------------
	.section	.nv.callgraph,"",@"SHT_CUDA_CALLGRAPH"
	.align	4
	.sectionentsize	8
	.align		4
        /*0000*/ 	.word	0x00000000
	.align		4
        /*0004*/ 	.word	0xffffffff
	.align		4
        /*0008*/ 	.word	0x00000000
	.align		4
        /*000c*/ 	.word	0xfffffffe
	.align		4
        /*0010*/ 	.word	0x00000000
	.align		4
        /*0014*/ 	.word	0xfffffffd
	.align		4
        /*0018*/ 	.word	0x00000000
	.align		4
        /*001c*/ 	.word	0xfffffffc


//--------------------- .text.triton_poi_fused_convolution_3 --------------------------
	.section	.text.triton_poi_fused_convolution_3,"ax",@progbits
	.align	128
        .global         triton_poi_fused_convolution_3
        .type           triton_poi_fused_convolution_3,@function
        .size           triton_poi_fused_convolution_3,(.L_x_1 - triton_poi_fused_convolution_3)
        .other          triton_poi_fused_convolution_3,@"STO_CUDA_ENTRY STV_DEFAULT"
triton_poi_fused_convolution_3:
.text.triton_poi_fused_convolution_3:
[----:B------:R-:W-:Y:S01]  /*0000*/  LDC R1, c[0x0][0x28] ;  /* 0x00000a00ff017b82 */ /* 0x000fe20000000800 */
[----:B------:R-:W1:Y:S07]  /*0010*/  S2R R0, SR_TID.X ;  /* 0x0000000000007919 */ /* 0x000e6e0000002100 */
[----:B------:R-:W2:Y:S01]  /*0020*/  LDC.64 R4, c[0x0][0x218] ;  /* 0x00008600ff047b82 */ /* 0x000ea20000000a00 */
[----:B------:R-:W-:Y:S01]  /*0030*/  ULDC.64 UR4, c[0x0][0x208] ;  /* 0x0000820000047ab9 */ /* 0x000fe20000000a00 */
[----:B------:R-:W3:Y:S06]  /*0040*/  S2R R7, SR_CTAID.X ;  /* 0x0000000000077919 */ /* 0x000eec0000002500 */
[----:B------:R-:W4:Y:S01]  /*0050*/  LDC.64 R2, c[0x0][0x210] ;  /* 0x00008400ff027b82 */ /* 0x000f220000000a00 */
[----:B-1----:R-:W-:-:S04]  /*0060*/  SHF.L.U32 R0, R0, 0x2, RZ ;  /* 0x0000000200007819 */ /* 0x002fc800000006ff */
[----:B------:R-:W-:Y:S02]  /*0070*/  LOP3.LUT R0, R0, 0x1fc, RZ, 0xc0, !PT ;  /* 0x000001fc00007812 */ /* 0x000fe400078ec0ff */
[----:B---3--:R-:W-:Y:S02]  /*0080*/  SHF.R.S32.HI R6, RZ, 0x15, R7 ;  /* 0x00000015ff067819 */ /* 0x008fe40000011407 */
[----:B------:R-:W-:Y:S02]  /*0090*/  LEA R7, R7, R0, 0xa ;  /* 0x0000000007077211 */ /* 0x000fe400078e50ff */
[----:B------:R-:W-:-:S03]  /*00a0*/  SGXT R0, R6, 0x1 ;  /* 0x000000010600781a */ /* 0x000fc60000000200 */
[----:B----4-:R-:W-:Y:S01]  /*00b0*/  IMAD.WIDE R2, R7, 0x4, R2 ;  /* 0x0000000407027825 */ /* 0x010fe200078e0202 */
[----:B------:R-:W-:-:S04]  /*00c0*/  LEA.HI R0, R0, R7, RZ, 0x7 ;  /* 0x0000000700007211 */ /* 0x000fc800078f38ff */
[----:B------:R-:W-:Y:S01]  /*00d0*/  LOP3.LUT R0, R0, 0xffffff80, RZ, 0xc0, !PT ;  /* 0xffffff8000007812 */ /* 0x000fe200078ec0ff */
[----:B------:R-:W3:Y:S03]  /*00e0*/  LDG.E.128 R12, desc[UR4][R2.64+0x800] ;  /* 0x00080004020c7981 */ /* 0x000ee6000c1e1d00 */
[----:B------:R-:W-:-:S05]  /*00f0*/  IADD3 R9, R7, -R0, RZ ;  /* 0x8000000007097210 */ /* 0x000fca0007ffe0ff */
[----:B--2---:R-:W-:Y:S02]  /*0100*/  IMAD.WIDE R4, R9, 0x4, R4 ;  /* 0x0000000409047825 */ /* 0x004fe400078e0204 */
[----:B------:R-:W2:Y:S04]  /*0110*/  LDG.E.128 R8, desc[UR4][R2.64] ;  /* 0x0000000402087981 */ /* 0x000ea8000c1e1d00 */
[----:B------:R-:W2:Y:S02]  /*0120*/  LDG.E.EL.128 R4, desc[UR4][R4.64] ;  /* 0x0000000404047981 */ /* 0x000ea4000c2e1d00 */
[--C-:B--2---:R-:W-:Y:S01]  /*0130*/  FADD R8, R8, R4.reuse ;  /* 0x0000000408087221 */ /* 0x104fe20000000000 */
[----:B---3--:R-:W-:Y:S01]  /*0140*/  FADD R12, R12, R4 ;  /* 0x000000040c0c7221 */ /* 0x008fe20000000000 */
[--C-:B------:R-:W-:Y:S01]  /*0150*/  FADD R9, R9, R5.reuse ;  /* 0x0000000509097221 */ /* 0x100fe20000000000 */
[----:B------:R-:W-:Y:S01]  /*0160*/  FADD R13, R13, R5 ;  /* 0x000000050d0d7221 */ /* 0x000fe20000000000 */
[--C-:B------:R-:W-:Y:S01]  /*0170*/  FADD R10, R10, R6.reuse ;  /* 0x000000060a0a7221 */ /* 0x100fe20000000000 */
[----:B------:R-:W-:Y:S01]  /*0180*/  FADD R14, R14, R6 ;  /* 0x000000060e0e7221 */ /* 0x000fe20000000000 */
[--C-:B------:R-:W-:Y:S01]  /*0190*/  FADD R11, R11, R7.reuse ;  /* 0x000000070b0b7221 */ /* 0x100fe20000000000 */
[----:B------:R-:W-:-:S04]  /*01a0*/  FADD R15, R15, R7 ;  /* 0x000000070f0f7221 */ /* 0x000fc80000000000 */
[----:B------:R-:W-:Y:S04]  /*01b0*/  STG.E.128 desc[UR4][R2.64], R8 ;  /* 0x0000000802007986 */ /* 0x000fe8000c101d04 */
[----:B------:R-:W-:Y:S01]  /*01c0*/  STG.E.128 desc[UR4][R2.64+0x800], R12 ;  /* 0x0008000c02007986 */ /* 0x000fe2000c101d04 */
[----:B------:R-:W-:Y:S05]  /*01d0*/  EXIT ;  /* 0x000000000000794d */ /* 0x000fea0003800000 */
.L_x_0:
[----:B------:R-:W-:-:S00]  /*01e0*/  BRA `(.L_x_0) ;  /* 0xfffffffc00fc7947 */ /* 0x000fc0000383ffff */
[----:B------:R-:W-:-:S00]  /*01f0*/  NOP ;  /* 0x0000000000007918 */ /* 0x000fc00000000000 */
        /* <DEDUP_REMOVED lines=8> */
.L_x_1:


//--------------------- .nv.constant0.triton_poi_fused_convolution_3 --------------------------
	.section	.nv.constant0.triton_poi_fused_convolution_3,"a",@progbits
	.sectionflags	@""
	.align	4
.nv.constant0.triton_poi_fused_convolution_3:
	.zero		548
